	.headerflags	@"EF_CUDA_TEXMODE_UNIFIED EF_CUDA_64BIT_ADDRESS EF_CUDA_SM86 EF_CUDA_VIRTUAL_SM(EF_CUDA_SM86)"
	.elftype	@"ET_EXEC"


//--------------------- .nv.info                  --------------------------
	.section	.nv.info,"",@"SHT_CUDA_INFO"
	.align	4


	//----- nvinfo : EIATTR_REGCOUNT
	.align		4
        /*0000*/ 	.byte	0x04, 0x2f
        /*0002*/ 	.short	(.L_1 - .L_0)
	.align		4
.L_0:
        /*0004*/ 	.word	index@(triton_red_fused_addmm_0)
        /*0008*/ 	.word	0x00000017


	//----- nvinfo : EIATTR_MIN_STACK_SIZE
	.align		4
.L_1:
        /*000c*/ 	.byte	0x04, 0x12
        /*000e*/ 	.short	(.L_3 - .L_2)
	.align		4
.L_2:
        /*0010*/ 	.word	index@(triton_red_fused_addmm_0)
        /*0014*/ 	.word	0x00000000


	//----- nvinfo : EIATTR_FRAME_SIZE
	.align		4
.L_3:
        /*0018*/ 	.byte	0x04, 0x11
        /*001a*/ 	.short	(.L_5 - .L_4)
	.align		4
.L_4:
        /*001c*/ 	.word	index@(triton_red_fused_addmm_0)
        /*0020*/ 	.word	0x00000000


	//----- nvinfo : EIATTR_MIN_STACK_SIZE
	.align		4
.L_5:
        /*0024*/ 	.byte	0x04, 0x12
        /*0026*/ 	.short	(.L_7 - .L_6)
	.align		4
.L_6:
        /*0028*/ 	.word	index@(triton_red_fused_addmm_0)
        /*002c*/ 	.word	0x00000000
.L_7:


//--------------------- .nv.info.triton_red_fused_addmm_0 --------------------------
	.section	.nv.info.triton_red_fused_addmm_0,"",@"SHT_CUDA_INFO"
	.sectionflags	@""
	.align	4


	//----- nvinfo : EIATTR_CUDA_API_VERSION
	.align		4
        /*0000*/ 	.byte	0x04, 0x37
        /*0002*/ 	.short	(.L_9 - .L_8)
.L_8:
        /*0004*/ 	.word	0x0000007c


	//----- nvinfo : EIATTR_SW2861232_WAR
	.align		4
.L_9:
        /*0008*/ 	.byte	0x01, 0x35
	.zero		2


	//----- nvinfo : EIATTR_PARAM_CBANK
	.align		4
        /*000c*/ 	.byte	0x04, 0x0a
        /*000e*/ 	.short	(.L_11 - .L_10)
	.align		4
.L_10:
        /*0010*/ 	.word	index@(.nv.constant0.triton_red_fused_addmm_0)
        /*0014*/ 	.short	0x0160
        /*0016*/ 	.short	0x0028


	//----- nvinfo : EIATTR_CBANK_PARAM_SIZE
	.align		4
.L_11:
        /*0018*/ 	.byte	0x03, 0x19
        /*001a*/ 	.short	0x0028


	//----- nvinfo : EIATTR_KPARAM_INFO
	.align		4
        /*001c*/ 	.byte	0x04, 0x17
        /*001e*/ 	.short	(.L_13 - .L_12)
.L_12:
        /*0020*/ 	.word	0x00000000
        /*0024*/ 	.short	0x0005
        /*0026*/ 	.short	0x0020
        /*0028*/ 	.byte	0x00, 0xf4, 0x21, 0x00


	//----- nvinfo : EIATTR_KPARAM_INFO
	.align		4
.L_13:
        /*002c*/ 	.byte	0x04, 0x17
        /*002e*/ 	.short	(.L_15 - .L_14)
.L_14:
        /*0030*/ 	.word	0x00000000
        /*0034*/ 	.short	0x0004
        /*0036*/ 	.short	0x001c
        /*0038*/ 	.byte	0x00, 0xf0, 0x11, 0x00


	//----- nvinfo : EIATTR_KPARAM_INFO
	.align		4
.L_15:
        /*003c*/ 	.byte	0x04, 0x17
        /*003e*/ 	.short	(.L_17 - .L_16)
.L_16:
        /*0040*/ 	.word	0x00000000
        /*0044*/ 	.short	0x0003
        /*0046*/ 	.short	0x0018
        /*0048*/ 	.byte	0x00, 0xf0, 0x11, 0x00


	//----- nvinfo : EIATTR_KPARAM_INFO
	.align		4
.L_17:
        /*004c*/ 	.byte	0x04, 0x17
        /*004e*/ 	.short	(.L_19 - .L_18)
.L_18:
        /*0050*/ 	.word	0x00000000
        /*0054*/ 	.short	0x0002
        /*0056*/ 	.short	0x0010
        /*0058*/ 	.byte	0x00, 0xf4, 0x21, 0x00


	//----- nvinfo : EIATTR_KPARAM_INFO
	.align		4
.L_19:
        /*005c*/ 	.byte	0x04, 0x17
        /*005e*/ 	.short	(.L_21 - .L_20)
.L_20:
        /*0060*/ 	.word	0x00000000
        /*0064*/ 	.short	0x0001
        /*0066*/ 	.short	0x0008
        /*0068*/ 	.byte	0x00, 0xf4, 0x21, 0x00


	//----- nvinfo : EIATTR_KPARAM_INFO
	.align		4
.L_21:
        /*006c*/ 	.byte	0x04, 0x17
        /*006e*/ 	.short	(.L_23 - .L_22)
.L_22:
        /*0070*/ 	.word	0x00000000
        /*0074*/ 	.short	0x0000
        /*0076*/ 	.short	0x0000
        /*0078*/ 	.byte	0x00, 0xf4, 0x21, 0x00


	//----- nvinfo : EIATTR_MAXREG_COUNT
	.align		4
.L_23:
        /*007c*/ 	.byte	0x03, 0x1b
        /*007e*/ 	.short	0x0080


	//----- nvinfo : EIATTR_COOP_GROUP_MASK_REGIDS
	.align		4
        /*0080*/ 	.byte	0x04, 0x29
        /*0082*/ 	.short	(.L_25 - .L_24)


	//   ....[0]....
.L_24:
        /*0084*/ 	.word	0xffffffff


	//   ....[1]....
        /*0088*/ 	.word	0xffffffff


	//   ....[2]....
        /*008c*/ 	.word	0xffffffff


	//   ....[3]....
        /*0090*/ 	.word	0xffffffff


	//   ....[4]....
        /*0094*/ 	.word	0xffffffff


	//   ....[5]....
        /*0098*/ 	.word	0xffffffff


	//   ....[6]....
        /*009c*/ 	.word	0xffffffff


	//   ....[7]....
        /*00a0*/ 	.word	0xffffffff


	//   ....[8]....
        /*00a4*/ 	.word	0xffffffff


	//----- nvinfo : EIATTR_COOP_GROUP_INSTR_OFFSETS
	.align		4
.L_25:
        /*00a8*/ 	.byte	0x04, 0x28
        /*00aa*/ 	.short	(.L_27 - .L_26)


	//   ....[0]....
.L_26:
        /*00ac*/ 	.word	0x00000810


	//   ....[1]....
        /*00b0*/ 	.word	0x00000860


	//   ....[2]....
        /*00b4*/ 	.word	0x00000890


	//   ....[3]....
        /*00b8*/ 	.word	0x000008b0


	//   ....[4]....
        /*00bc*/ 	.word	0x000008d0


	//   ....[5]....
        /*00c0*/ 	.word	0x00000960


	//   ....[6]....
        /*00c4*/ 	.word	0x00000980


	//   ....[7]....
        /*00c8*/ 	.word	0x000009a0


	//   ....[8]....
        /*00cc*/ 	.word	0x000009c0


	//----- nvinfo : EIATTR_EXIT_INSTR_OFFSETS
	.align		4
.L_27:
        /*00d0*/ 	.byte	0x04, 0x1c
        /*00d2*/ 	.short	(.L_29 - .L_28)


	//   ....[0]....
.L_28:
        /*00d4*/ 	.word	0x00000a00


	//   ....[1]....
        /*00d8*/ 	.word	0x00000a50


	//----- nvinfo : EIATTR_REQNTID
	.align		4
.L_29:
        /*00dc*/ 	.byte	0x04, 0x10
        /*00de*/ 	.short	(.L_31 - .L_30)
.L_30:
        /*00e0*/ 	.word	0x00000200
        /*00e4*/ 	.word	0x00000001
        /*00e8*/ 	.word	0x00000001
.L_31:


//--------------------- .nv.callgraph             --------------------------
	.section	.nv.callgraph,"",@"SHT_CUDA_CALLGRAPH"
	.align	4
	.sectionentsize	8
	.align		4
        /*0000*/ 	.word	0x00000000
	.align		4
        /*0004*/ 	.word	0xffffffff
	.align		4
        /*0008*/ 	.word	0x00000000
	.align		4
        /*000c*/ 	.word	0xfffffffe
	.align		4
        /*0010*/ 	.word	0x00000000
	.align		4
        /*0014*/ 	.word	0xfffffffd
	.align		4
        /*0018*/ 	.word	0x00000000
	.align		4
        /*001c*/ 	.word	0xfffffffc


//--------------------- .nv.rel.action            --------------------------
	.section	.nv.rel.action,"",@"SHT_CUDA_RELOCINFO"
	.align	8
	.sectionentsize	8
        /*0000*/ 	.byte	0x73, 0x00, 0x00, 0x00, 0x00, 0x00, 0x00, 0x00, 0x00, 0x00, 0x00, 0x11, 0x25, 0x00, 0x05, 0x36


//--------------------- .nv.constant0.triton_red_fused_addmm_0 --------------------------
	.section	.nv.constant0.triton_red_fused_addmm_0,"a",@progbits
	.sectionflags	@""
	.align	4
.nv.constant0.triton_red_fused_addmm_0:
	.zero		392


//--------------------- .text.triton_red_fused_addmm_0 --------------------------
	.section	.text.triton_red_fused_addmm_0,"ax",@progbits
	.sectionflags	@"SHF_BARRIERS=1"
	.sectioninfo	@"SHI_REGISTERS=23"
	.align	128
        .global         triton_red_fused_addmm_0
        .type           triton_red_fused_addmm_0,@function
        .size           triton_red_fused_addmm_0,(.L_x_2 - triton_red_fused_addmm_0)
        .other          triton_red_fused_addmm_0,@"STO_CUDA_ENTRY STV_DEFAULT"
triton_red_fused_addmm_0:
.text.triton_red_fused_addmm_0:
[----:B------:R-:W-:Y:S02]  /*0000*/  MOV R1, c[0x0][0x28] ;  /* 0x00000a0000017a02 */ /* 0x000fe40000000f00 */
[----:B------:R-:W0:Y:S01]  /*0010*/  S2R R2, SR_CTAID.X ;  /* 0x0000000000027919 */ /* 0x000e220000002500 */
[----:B------:R-:W-:-:S03]  /*0020*/  ULDC.64 UR4, c[0x0][0x118] ;  /* 0x0000460000047ab9 */ /* 0x000fc60000000a00 */
[----:B------:R-:W1:Y:S01]  /*0030*/  S2R R3, SR_TID.X ;  /* 0x0000000000037919 */ /* 0x000e620000002100 */
[----:B0-----:R-:W-:-:S13]  /*0040*/  ISETP.GE.AND P0, PT, R2, 0x2400, PT ;  /* 0x000024000200780c */ /* 0x001fda0003f06270 */
[----:B------:R-:W-:Y:S01]  /*0050*/  @P0 MOV R0, RZ ;  /* 0x000000ff00000202 */ /* 0x000fe20000000f00 */
[----:B------:R-:W-:Y:S05]  /*0060*/  @P0 BRA `(.L_x_0) ;  /* 0x000007a000000947 */ /* 0x000fea0003800000 */
[----:B-1----:R-:W-:Y:S02]  /*0070*/  SHF.L.U32 R0, R3, 0x1, RZ ;  /* 0x0000000103007819 */ /* 0x002fe400000006ff */
[----:B------:R-:W-:Y:S02]  /*0080*/  MOV R13, 0x2 ;  /* 0x00000002000d7802 */ /* 0x000fe40000000f00 */
[----:B------:R-:W-:-:S05]  /*0090*/  LOP3.LUT R0, R0, 0x3fe, RZ, 0xc0, !PT ;  /* 0x000003fe00007812 */ /* 0x000fca00078ec0ff */
[----:B------:R-:W-:-:S05]  /*00a0*/  IMAD.WIDE.U32 R6, R0, R13, c[0x0][0x160] ;  /* 0x0000580000067625 */ /* 0x000fca00078e000d */
[----:B------:R0:W2:Y:S04]  /*00b0*/  LDG.E.EL R14, [R6.64] ;  /* 0x00000004060e7981 */ /* 0x0000a8000c2e1900 */
[----:B------:R0:W3:Y:S04]  /*00c0*/  LDG.E.EL R15, [R6.64+0x800] ;  /* 0x00080004060f7981 */ /* 0x0000e8000c2e1900 */
[----:B------:R0:W4:Y:S01]  /*00d0*/  LDG.E.EL R16, [R6.64+0x1000] ;  /* 0x0010000406107981 */ /* 0x000122000c2e1900 */
[----:B------:R-:W-:-:S05]  /*00e0*/  IMAD R5, R2, 0xc00, RZ ;  /* 0x00000c0002057824 */ /* 0x000fca00078e02ff */
[CC--:B------:R-:W-:Y:S02]  /*00f0*/  LOP3.LUT R8, R0.reuse, R5.reuse, RZ, 0xfc, !PT ;  /* 0x0000000500087212 */ /* 0x0c0fe400078efcff */
[----:B------:R-:W-:-:S03]  /*0100*/  IADD3 R0, R0, R5, RZ ;  /* 0x0000000500007210 */ /* 0x000fc60007ffe0ff */
[-C--:B------:R-:W-:Y:S01]  /*0110*/  IMAD.WIDE R8, R8, R13.reuse, c[0x0][0x168] ;  /* 0x00005a0008087625 */ /* 0x080fe200078e020d */
[C---:B------:R-:W-:Y:S02]  /*0120*/  IADD3 R10, R0.reuse, 0x400, RZ ;  /* 0x00000400000a7810 */ /* 0x040fe40007ffe0ff */
[----:B------:R-:W-:Y:S02]  /*0130*/  IADD3 R12, R0, 0x800, RZ ;  /* 0x00000800000c7810 */ /* 0x000fe40007ffe0ff */
[----:B------:R4:W5:Y:S01]  /*0140*/  LDG.E.EF R4, [R8.64] ;  /* 0x0000000408047981 */ /* 0x000962000c0e1900 */
[----:B------:R-:W-:-:S04]  /*0150*/  IMAD.WIDE R10, R10, R13, c[0x0][0x168] ;  /* 0x00005a000a0a7625 */ /* 0x000fc800078e020d */
[----:B------:R-:W-:Y:S01]  /*0160*/  IMAD.WIDE R12, R12, R13, c[0x0][0x168] ;  /* 0x00005a000c0c7625 */ /* 0x000fe200078e020d */
[----:B------:R1:W5:Y:S04]  /*0170*/  LDG.E.EF R5, [R10.64] ;  /* 0x000000040a057981 */ /* 0x000368000c0e1900 */
[----:B0-----:R0:W5:Y:S01]  /*0180*/  LDG.E.EF R6, [R12.64] ;  /* 0x000000040c067981 */ /* 0x001162000c0e1900 */
[----:B------:R-:W-:Y:S02]  /*0190*/  MOV R20, 0x3e800000 ;  /* 0x3e80000000147802 */ /* 0x000fe40000000f00 */
[C---:B--2---:R-:W-:Y:S02]  /*01a0*/  SHF.L.U32 R0, R14.reuse, 0x10, RZ ;  /* 0x000000100e007819 */ /* 0x044fe400000006ff */
[----:B------:R-:W-:-:S02]  /*01b0*/  PRMT R14, R14, 0x7632, R14 ;  /* 0x000076320e0e7816 */ /* 0x000fc4000000000e */
[----:B---3--:R-:W-:Y:S01]  /*01c0*/  SHF.L.U32 R7, R15, 0x10, RZ ;  /* 0x000000100f077819 */ /* 0x008fe200000006ff */
[----:B------:R-:W-:Y:S01]  /*01d0*/  FADD R17, RZ, -R0 ;  /* 0x80000000ff117221 */ /* 0x000fe20000000000 */
[----:B-1----:R-:W-:Y:S02]  /*01e0*/  SHF.L.U32 R10, R14, 0x10, RZ ;  /* 0x000000100e0a7819 */ /* 0x002fe400000006ff */
[----:B----4-:R-:W-:Y:S01]  /*01f0*/  SHF.L.U32 R8, R16, 0x10, RZ ;  /* 0x0000001010087819 */ /* 0x010fe200000006ff */
[----:B------:R-:W-:Y:S01]  /*0200*/  FMUL R17, R17, 1.4426950216293334961 ;  /* 0x3fb8aa3b11117820 */ /* 0x000fe20000400000 */
[----:B------:R-:W-:Y:S01]  /*0210*/  FADD R9, RZ, -R7 ;  /* 0x80000007ff097221 */ /* 0x000fe20000000000 */
[----:B------:R-:W-:-:S03]  /*0220*/  PRMT R11, R15, 0x7632, R11 ;  /* 0x000076320f0b7816 */ /* 0x000fc6000000000b */
[----:B------:R-:W-:Y:S01]  /*0230*/  FSETP.GEU.AND P0, PT, R17, -126, PT ;  /* 0xc2fc00001100780b */ /* 0x000fe20003f0e000 */
[----:B------:R-:W-:Y:S01]  /*0240*/  FMUL R18, R9, 1.4426950216293334961 ;  /* 0x3fb8aa3b09127820 */ /* 0x000fe20000400000 */
[----:B------:R-:W-:Y:S01]  /*0250*/  FADD R9, RZ, -R8 ;  /* 0x80000008ff097221 */ /* 0x000fe20000000000 */
[----:B------:R-:W-:-:S03]  /*0260*/  SHF.L.U32 R11, R11, 0x10, RZ ;  /* 0x000000100b0b7819 */ /* 0x000fc600000006ff */
[----:B------:R-:W-:Y:S01]  /*0270*/  FMUL R19, R9, 1.4426950216293334961 ;  /* 0x3fb8aa3b09137820 */ /* 0x000fe20000400000 */
[----:B------:R-:W-:Y:S01]  /*0280*/  FADD R9, RZ, -R10 ;  /* 0x8000000aff097221 */ /* 0x000fe20000000000 */
[----:B0-----:R-:W-:Y:S01]  /*0290*/  FADD R13, RZ, -R11 ;  /* 0x8000000bff0d7221 */ /* 0x001fe20000000000 */
[----:B------:R-:W-:Y:S02]  /*02a0*/  FSETP.GEU.AND P1, PT, R18, -126, PT ;  /* 0xc2fc00001200780b */ /* 0x000fe40003f2e000 */
[----:B------:R-:W-:Y:S01]  /*02b0*/  FMUL R12, R9, 1.4426950216293334961 ;  /* 0x3fb8aa3b090c7820 */ /* 0x000fe20000400000 */
[----:B------:R-:W-:Y:S01]  /*02c0*/  PRMT R9, R16, 0x7632, R9 ;  /* 0x0000763210097816 */ /* 0x000fe20000000009 */
[----:B------:R-:W-:Y:S01]  /*02d0*/  @!P0 FMUL R17, R17, 0.5 ;  /* 0x3f00000011118820 */ /* 0x000fe20000400000 */
[----:B------:R-:W-:Y:S01]  /*02e0*/  FMUL R14, R13, 1.4426950216293334961 ;  /* 0x3fb8aa3b0d0e7820 */ /* 0x000fe20000400000 */
[----:B------:R-:W-:Y:S02]  /*02f0*/  FSETP.GEU.AND P3, PT, R19, -126, PT ;  /* 0xc2fc00001300780b */ /* 0x000fe40003f6e000 */
[----:B------:R-:W-:-:S02]  /*0300*/  SHF.L.U32 R9, R9, 0x10, RZ ;  /* 0x0000001009097819 */ /* 0x000fc400000006ff */
[----:B------:R-:W0:Y:S01]  /*0310*/  MUFU.EX2 R17, R17 ;  /* 0x0000001100117308 */ /* 0x000e220000000800 */
[----:B------:R-:W-:Y:S02]  /*0320*/  FSETP.GEU.AND P4, PT, R12, -126, PT ;  /* 0xc2fc00000c00780b */ /* 0x000fe40003f8e000 */
[----:B------:R-:W-:Y:S01]  /*0330*/  FADD R13, RZ, -R9 ;  /* 0x80000009ff0d7221 */ /* 0x000fe20000000000 */
[----:B------:R-:W-:Y:S01]  /*0340*/  FSETP.GEU.AND P2, PT, R14, -126, PT ;  /* 0xc2fc00000e00780b */ /* 0x000fe20003f4e000 */
[----:B------:R-:W-:Y:S02]  /*0350*/  @!P1 FMUL R18, R18, 0.5 ;  /* 0x3f00000012129820 */ /* 0x000fe40000400000 */
[----:B------:R-:W-:Y:S02]  /*0360*/  FMUL R16, R13, 1.4426950216293334961 ;  /* 0x3fb8aa3b0d107820 */ /* 0x000fe40000400000 */
[----:B------:R-:W-:Y:S02]  /*0370*/  @!P3 FMUL R19, R19, 0.5 ;  /* 0x3f0000001313b820 */ /* 0x000fe40000400000 */
[----:B------:R-:W1:Y:S03]  /*0380*/  MUFU.EX2 R18, R18 ;  /* 0x0000001200127308 */ /* 0x000e660000000800 */
[----:B------:R-:W-:Y:S01]  /*0390*/  @!P4 FMUL R12, R12, 0.5 ;  /* 0x3f0000000c0cc820 */ /* 0x000fe20000400000 */
[----:B0-----:R-:W-:Y:S01]  /*03a0*/  @!P0 FMUL R17, R17, R17 ;  /* 0x0000001111118220 */ /* 0x001fe20000400000 */
[----:B------:R-:W-:Y:S01]  /*03b0*/  FSETP.GEU.AND P0, PT, R16, -126, PT ;  /* 0xc2fc00001000780b */ /* 0x000fe20003f0e000 */
[----:B------:R-:W-:-:S02]  /*03c0*/  @!P2 FMUL R14, R14, 0.5 ;  /* 0x3f0000000e0ea820 */ /* 0x000fc40000400000 */
[----:B------:R-:W0:Y:S01]  /*03d0*/  MUFU.EX2 R13, R12 ;  /* 0x0000000c000d7308 */ /* 0x000e220000000800 */
[----:B------:R-:W-:-:S07]  /*03e0*/  FADD R17, R17, 1 ;  /* 0x3f80000011117421 */ /* 0x000fce0000000000 */
[----:B------:R-:W2:Y:S01]  /*03f0*/  MUFU.EX2 R14, R14 ;  /* 0x0000000e000e7308 */ /* 0x000ea20000000800 */
[----:B-1----:R-:W-:Y:S01]  /*0400*/  @!P1 FMUL R18, R18, R18 ;  /* 0x0000001212129220 */ /* 0x002fe20000400000 */
[----:B------:R-:W-:Y:S01]  /*0410*/  FSETP.GT.AND P1, PT, R17, 8.50705917302346158658e+37, PT ;  /* 0x7e8000001100780b */ /* 0x000fe20003f24000 */
[----:B------:R-:W-:Y:S02]  /*0420*/  @!P0 FMUL R16, R16, 0.5 ;  /* 0x3f00000010108820 */ /* 0x000fe40000400000 */
[----:B------:R-:W-:-:S03]  /*0430*/  FADD R18, R18, 1 ;  /* 0x3f80000012127421 */ /* 0x000fc60000000000 */
[----:B------:R-:W1:Y:S01]  /*0440*/  MUFU.EX2 R19, R19 ;  /* 0x0000001300137308 */ /* 0x000e620000000800 */
[----:B0-----:R-:W-:-:S04]  /*0450*/  @!P4 FMUL R13, R13, R13 ;  /* 0x0000000d0d0dc220 */ /* 0x001fc80000400000 */
[----:B------:R-:W-:Y:S02]  /*0460*/  FADD R13, R13, 1 ;  /* 0x3f8000000d0d7421 */ /* 0x000fe40000000000 */
[----:B------:R-:W-:Y:S01]  /*0470*/  @P1 FMUL R17, R17, 0.25 ;  /* 0x3e80000011111820 */ /* 0x000fe20000400000 */
[----:B------:R-:W0:Y:S01]  /*0480*/  MUFU.EX2 R16, R16 ;  /* 0x0000001000107308 */ /* 0x000e220000000800 */
[----:B--2---:R-:W-:Y:S01]  /*0490*/  @!P2 FMUL R14, R14, R14 ;  /* 0x0000000e0e0ea220 */ /* 0x004fe20000400000 */
[----:B------:R-:W-:-:S03]  /*04a0*/  FSETP.GT.AND P4, PT, R13, 8.50705917302346158658e+37, PT ;  /* 0x7e8000000d00780b */ /* 0x000fc60003f84000 */
[----:B------:R-:W-:Y:S01]  /*04b0*/  FADD R15, R14, 1 ;  /* 0x3f8000000e0f7421 */ /* 0x000fe20000000000 */
[----:B------:R-:W-:Y:S01]  /*04c0*/  FSEL R14, R20, 1, P1 ;  /* 0x3f800000140e7808 */ /* 0x000fe20000800000 */
[----:B-1----:R-:W-:Y:S01]  /*04d0*/  @!P3 FMUL R19, R19, R19 ;  /* 0x000000131313b220 */ /* 0x002fe20000400000 */
[----:B------:R-:W-:Y:S01]  /*04e0*/  FSETP.GT.AND P3, PT, R18, 8.50705917302346158658e+37, PT ;  /* 0x7e8000001200780b */ /* 0x000fe20003f64000 */
[----:B------:R-:W1:Y:S02]  /*04f0*/  MUFU.RCP R17, R17 ;  /* 0x0000001100117308 */ /* 0x000e640000001000 */
[----:B------:R-:W-:Y:S01]  /*0500*/  FADD R12, R19, 1 ;  /* 0x3f800000130c7421 */ /* 0x000fe20000000000 */
[----:B------:R-:W-:-:S03]  /*0510*/  FSEL R19, R20, 1, P3 ;  /* 0x3f80000014137808 */ /* 0x000fc60001800000 */
[----:B------:R-:W-:Y:S01]  /*0520*/  @P4 FMUL R13, R13, 0.25 ;  /* 0x3e8000000d0d4820 */ /* 0x000fe20000400000 */
[----:B0-----:R-:W-:Y:S01]  /*0530*/  @!P0 FMUL R16, R16, R16 ;  /* 0x0000001010108220 */ /* 0x001fe20000400000 */
[----:B------:R-:W-:Y:S02]  /*0540*/  FSETP.GT.AND P0, PT, R15, 8.50705917302346158658e+37, PT ;  /* 0x7e8000000f00780b */ /* 0x000fe40003f04000 */
[----:B------:R-:W-:Y:S01]  /*0550*/  FSETP.GT.AND P2, PT, R12, 8.50705917302346158658e+37, PT ;  /* 0x7e8000000c00780b */ /* 0x000fe20003f44000 */
[----:B------:R-:W-:Y:S01]  /*0560*/  FADD R16, R16, 1 ;  /* 0x3f80000010107421 */ /* 0x000fe20000000000 */
[----:B------:R-:W0:Y:S01]  /*0570*/  MUFU.RCP R13, R13 ;  /* 0x0000000d000d7308 */ /* 0x000e220000001000 */
[----:B------:R-:W-:-:S03]  /*0580*/  @P3 FMUL R18, R18, 0.25 ;  /* 0x3e80000012123820 */ /* 0x000fc60000400000 */
[----:B------:R-:W-:Y:S01]  /*0590*/  FSETP.GT.AND P5, PT, R16, 8.50705917302346158658e+37, PT ;  /* 0x7e8000001000780b */ /* 0x000fe20003fa4000 */
[----:B-1----:R-:W-:Y:S01]  /*05a0*/  FMUL R17, R17, R14 ;  /* 0x0000000e11117220 */ /* 0x002fe20000400000 */
[----:B------:R-:W-:Y:S02]  /*05b0*/  FSEL R14, R20, 1, P4 ;  /* 0x3f800000140e7808 */ /* 0x000fe40002000000 */
[----:B------:R-:W1:Y:S01]  /*05c0*/  MUFU.RCP R18, R18 ;  /* 0x0000001200127308 */ /* 0x000e620000001000 */
[----:B------:R-:W-:Y:S01]  /*05d0*/  @P0 FMUL R15, R15, 0.25 ;  /* 0x3e8000000f0f0820 */ /* 0x000fe20000400000 */
[----:B------:R-:W-:Y:S01]  /*05e0*/  FMUL R17, R0, R17 ;  /* 0x0000001100117220 */ /* 0x000fe20000400000 */
[----:B------:R-:W-:Y:S01]  /*05f0*/  @P2 FMUL R12, R12, 0.25 ;  /* 0x3e8000000c0c2820 */ /* 0x000fe20000400000 */
[C---:B-----5:R-:W-:Y:S02]  /*0600*/  SHF.L.U32 R0, R4.reuse, 0x10, RZ ;  /* 0x0000001004007819 */ /* 0x060fe400000006ff */
[----:B------:R-:W-:-:S02]  /*0610*/  PRMT R4, R4, 0x7632, R4 ;  /* 0x0000763204047816 */ /* 0x000fc40000000004 */
[----:B------:R-:W2:Y:S01]  /*0620*/  MUFU.RCP R15, R15 ;  /* 0x0000000f000f7308 */ /* 0x000ea20000001000 */
[----:B------:R-:W-:Y:S01]  /*0630*/  @P5 FMUL R16, R16, 0.25 ;  /* 0x3e80000010105820 */ /* 0x000fe20000400000 */
[----:B0-----:R-:W-:Y:S01]  /*0640*/  FMUL R13, R13, R14 ;  /* 0x0000000e0d0d7220 */ /* 0x001fe20000400000 */
[----:B------:R-:W-:Y:S01]  /*0650*/  FSEL R14, R20, 1, P0 ;  /* 0x3f800000140e7808 */ /* 0x000fe20000000000 */
[----:B------:R-:W-:Y:S01]  /*0660*/  FFMA R17, R0, R17, RZ ;  /* 0x0000001100117223 */ /* 0x000fe200000000ff */
[----:B------:R-:W-:Y:S01]  /*0670*/  SHF.L.U32 R0, R4, 0x10, RZ ;  /* 0x0000001004007819 */ /* 0x000fe200000006ff */
[----:B------:R-:W-:Y:S01]  /*0680*/  FMUL R13, R10, R13 ;  /* 0x0000000d0a0d7220 */ /* 0x000fe20000400000 */
[C---:B------:R-:W-:Y:S01]  /*0690*/  PRMT R4, R5.reuse, 0x7632, R4 ;  /* 0x0000763205047816 */ /* 0x040fe20000000004 */
[----:B------:R-:W0:Y:S01]  /*06a0*/  MUFU.RCP R16, R16 ;  /* 0x0000001000107308 */ /* 0x000e220000001000 */
[----:B-1----:R-:W-:Y:S01]  /*06b0*/  FMUL R18, R18, R19 ;  /* 0x0000001312127220 */ /* 0x002fe20000400000 */
[----:B------:R-:W-:Y:S01]  /*06c0*/  FSEL R19, R20, 1, P5 ;  /* 0x3f80000014137808 */ /* 0x000fe20002800000 */
[----:B------:R-:W-:Y:S01]  /*06d0*/  FFMA R0, R0, R13, RZ ;  /* 0x0000000d00007223 */ /* 0x000fe200000000ff */
[----:B------:R-:W-:Y:S01]  /*06e0*/  SHF.L.U32 R10, R5, 0x10, RZ ;  /* 0x00000010050a7819 */ /* 0x000fe200000006ff */
[----:B------:R-:W-:Y:S01]  /*06f0*/  FMUL R18, R7, R18 ;  /* 0x0000001207127220 */ /* 0x000fe20000400000 */
[----:B------:R-:W-:-:S02]  /*0700*/  PRMT R7, R6, 0x7632, R7 ;  /* 0x0000763206077816 */ /* 0x000fc40000000007 */
[----:B------:R-:W1:Y:S01]  /*0710*/  MUFU.RCP R12, R12 ;  /* 0x0000000c000c7308 */ /* 0x000e620000001000 */
[----:B--2---:R-:W-:Y:S01]  /*0720*/  FMUL R14, R15, R14 ;  /* 0x0000000e0f0e7220 */ /* 0x004fe20000400000 */
[----:B------:R-:W-:Y:S01]  /*0730*/  FSEL R15, R20, 1, P2 ;  /* 0x3f800000140f7808 */ /* 0x000fe20001000000 */
[----:B------:R-:W-:Y:S01]  /*0740*/  FFMA R10, R10, R18, R17 ;  /* 0x000000120a0a7223 */ /* 0x000fe20000000011 */
[----:B------:R-:W-:Y:S01]  /*0750*/  SHF.L.U32 R5, R4, 0x10, RZ ;  /* 0x0000001004057819 */ /* 0x000fe200000006ff */
[----:B------:R-:W-:Y:S01]  /*0760*/  FMUL R14, R11, R14 ;  /* 0x0000000e0b0e7220 */ /* 0x000fe20000400000 */
[----:B------:R-:W-:Y:S01]  /*0770*/  SHF.L.U32 R7, R7, 0x10, RZ ;  /* 0x0000001007077819 */ /* 0x000fe200000006ff */
[----:B0-----:R-:W-:Y:S02]  /*0780*/  FMUL R16, R16, R19 ;  /* 0x0000001310107220 */ /* 0x001fe40000400000 */
[----:B------:R-:W-:Y:S02]  /*0790*/  FFMA R0, R5, R14, R0 ;  /* 0x0000000e05007223 */ /* 0x000fe40000000000 */
[----:B------:R-:W-:Y:S01]  /*07a0*/  FMUL R16, R9, R16 ;  /* 0x0000001009107220 */ /* 0x000fe20000400000 */
[----:B------:R-:W-:Y:S01]  /*07b0*/  SHF.L.U32 R9, R6, 0x10, RZ ;  /* 0x0000001006097819 */ /* 0x000fe200000006ff */
[----:B-1----:R-:W-:-:S02]  /*07c0*/  FMUL R15, R12, R15 ;  /* 0x0000000f0c0f7220 */ /* 0x002fc40000400000 */
[----:B------:R-:W-:Y:S02]  /*07d0*/  FFMA R0, R7, R16, R0 ;  /* 0x0000001007007223 */ /* 0x000fe40000000000 */
[----:B------:R-:W-:-:S04]  /*07e0*/  FMUL R15, R8, R15 ;  /* 0x0000000f080f7220 */ /* 0x000fc80000400000 */
[----:B------:R-:W-:-:S04]  /*07f0*/  FFMA R9, R9, R15, R10 ;  /* 0x0000000f09097223 */ /* 0x000fc8000000000a */
[----:B------:R-:W-:-:S05]  /*0800*/  FADD R0, R0, R9 ;  /* 0x0000000900007221 */ /* 0x000fca0000000000 */
.L_x_0:
[----:B-1----:R-:W0:Y:S01]  /*0810*/  SHFL.BFLY PT, R5, R0, 0x10, 0x1f ;  /* 0x0e001f0000057f89 */ /* 0x002e2200000e0000 */
[C---:B------:R-:W-:Y:S02]  /*0820*/  LOP3.LUT P0, RZ, R3.reuse, 0x1f, RZ, 0xc0, !PT ;  /* 0x0000001f03ff7812 */ /* 0x040fe4000780c0ff */
[----:B------:R-:W-:Y:S01]  /*0830*/  ISETP.GE.AND P1, PT, R3, 0x10, PT ;  /* 0x000000100300780c */ /* 0x000fe20003f26270 */
[----:B0-----:R-:W-:Y:S01]  /*0840*/  FADD R5, R5, R0 ;  /* 0x0000000005057221 */ /* 0x001fe20000000000 */
[----:B------:R-:W-:-:S04]  /*0850*/  SHF.R.U32.HI R0, RZ, 0x3, R3 ;  /* 0x00000003ff007819 */ /* 0x000fc80000011603 */
[----:B------:R-:W0:Y:S01]  /*0860*/  SHFL.BFLY PT, R4, R5, 0x8, 0x1f ;  /* 0x0d001f0005047f89 */ /* 0x000e2200000e0000 */
[----:B------:R-:W-:Y:S01]  /*0870*/  LOP3.LUT R0, R0, 0x3c, RZ, 0xc0, !PT ;  /* 0x0000003c00007812 */ /* 0x000fe200078ec0ff */
[----:B0-----:R-:W-:-:S05]  /*0880*/  FADD R4, R5, R4 ;  /* 0x0000000405047221 */ /* 0x001fca0000000000 */
[----:B------:R-:W0:Y:S02]  /*0890*/  SHFL.BFLY PT, R7, R4, 0x4, 0x1f ;  /* 0x0c801f0004077f89 */ /* 0x000e2400000e0000 */
[----:B0-----:R-:W-:-:S05]  /*08a0*/  FADD R7, R4, R7 ;  /* 0x0000000704077221 */ /* 0x001fca0000000000 */
[----:B------:R-:W0:Y:S02]  /*08b0*/  SHFL.BFLY PT, R6, R7, 0x2, 0x1f ;  /* 0x0c401f0007067f89 */ /* 0x000e2400000e0000 */
[----:B0-----:R-:W-:-:S05]  /*08c0*/  FADD R6, R7, R6 ;  /* 0x0000000607067221 */ /* 0x001fca0000000000 */
[----:B------:R-:W0:Y:S02]  /*08d0*/  SHFL.BFLY PT, R9, R6, 0x1, 0x1f ;  /* 0x0c201f0006097f89 */ /* 0x000e2400000e0000 */
[----:B0-----:R-:W-:-:S05]  /*08e0*/  FADD R9, R6, R9 ;  /* 0x0000000906097221 */ /* 0x001fca0000000000 */
[----:B------:R-:W-:Y:S04]  /*08f0*/  @!P0 STS [R0], R9 ;  /* 0x0000000900008388 */ /* 0x000fe80000000800 */
[----:B------:R-:W-:Y:S01]  /*0900*/  BAR.SYNC.DEFER_BLOCKING 0x0 ;  /* 0x0000000000007b1d */ /* 0x000fe20000010000 */
[----:B------:R-:W-:-:S04]  /*0910*/  LOP3.LUT P0, RZ, R3, 0xf, RZ, 0xc0, !PT ;  /* 0x0000000f03ff7812 */ /* 0x000fc8000780c0ff */
[C---:B------:R-:W-:Y:S01]  /*0920*/  ISETP.LT.AND P0, PT, R3.reuse, 0x10, !P0 ;  /* 0x000000100300780c */ /* 0x040fe20004701270 */
[----:B------:R-:W0:Y:S01]  /*0930*/  @!P1 LDS R8, [R3.X4] ;  /* 0x0000000003089984 */ /* 0x000e220000004800 */
[----:B------:R-:W-:-:S04]  /*0940*/  LOP3.LUT P1, RZ, R3, 0x1ff, RZ, 0xc0, !PT ;  /* 0x000001ff03ff7812 */ /* 0x000fc8000782c0ff */
[----:B------:R-:W-:Y:S01]  /*0950*/  ISETP.LT.AND P1, PT, R2, 0x2400, !P1 ;  /* 0x000024000200780c */ /* 0x000fe20004f21270 */
[----:B0-----:R-:W0:Y:S02]  /*0960*/  SHFL.BFLY PT, R5, R8, 0x8, 0x1f ;  /* 0x0d001f0008057f89 */ /* 0x001e2400000e0000 */
[----:B0-----:R-:W-:-:S05]  /*0970*/  FADD R5, R8, R5 ;  /* 0x0000000508057221 */ /* 0x001fca0000000000 */
[----:B------:R-:W0:Y:S02]  /*0980*/  SHFL.BFLY PT, R4, R5, 0x4, 0x1f ;  /* 0x0c801f0005047f89 */ /* 0x000e2400000e0000 */
[----:B0-----:R-:W-:-:S05]  /*0990*/  FADD R4, R5, R4 ;  /* 0x0000000405047221 */ /* 0x001fca0000000000 */
[----:B------:R-:W0:Y:S02]  /*09a0*/  SHFL.BFLY PT, R7, R4, 0x2, 0x1f ;  /* 0x0c401f0004077f89 */ /* 0x000e2400000e0000 */
[----:B0-----:R-:W-:-:S05]  /*09b0*/  FADD R7, R4, R7 ;  /* 0x0000000704077221 */ /* 0x001fca0000000000 */
[----:B------:R-:W0:Y:S02]  /*09c0*/  SHFL.BFLY PT, R6, R7, 0x1, 0x1f ;  /* 0x0c201f0007067f89 */ /* 0x000e2400000e0000 */
[----:B0-----:R-:W-:-:S05]  /*09d0*/  FADD R6, R7, R6 ;  /* 0x0000000607067221 */ /* 0x001fca0000000000 */
[----:B------:R0:W-:Y:S04]  /*09e0*/  @P0 STS [R3.X4], R6 ;  /* 0x0000000603000388 */ /* 0x0001e80000004800 */
[----:B------:R-:W-:Y:S06]  /*09f0*/  BAR.SYNC.DEFER_BLOCKING 0x0 ;  /* 0x0000000000007b1d */ /* 0x000fec0000010000 */
[----:B------:R-:W-:Y:S05]  /*0a00*/  @!P1 EXIT ;  /* 0x000000000000994d */ /* 0x000fea0003800000 */
[----:B0-----:R-:W0:Y:S01]  /*0a10*/  LDS R5, [RZ] ;  /* 0x00000000ff057984 */ /* 0x001e220000000800 */
[----:B------:R-:W-:-:S05]  /*0a20*/  MOV R3, 0x4 ;  /* 0x0000000400037802 */ /* 0x000fca0000000f00 */
[----:B------:R-:W-:-:S05]  /*0a30*/  IMAD.WIDE R2, R2, R3, c[0x0][0x170] ;  /* 0x00005c0002027625 */ /* 0x000fca00078e0203 */
[----:B0-----:R-:W-:Y:S01]  /*0a40*/  STG.E [R2.64], R5 ;  /* 0x0000000502007986 */ /* 0x001fe2000c101904 */
[----:B------:R-:W-:Y:S05]  /*0a50*/  EXIT ;  /* 0x000000000000794d */ /* 0x000fea0003800000 */
.L_x_1:
[----:B------:R-:W-:-:S00]  /*0a60*/  BRA `(.L_x_1) ;  /* 0xfffffff000007947 */ /* 0x000fc0000383ffff */
[----:B------:R-:W-:-:S00]  /*0a70*/  NOP ;  /* 0x0000000000007918 */ /* 0x000fc00000000000 */
        /* <DEDUP_REMOVED lines=8> */
.L_x_2:


//--------------------- .nv.shared.triton_red_fused_addmm_0 --------------------------
	.section	.nv.shared.triton_red_fused_addmm_0,"aw",@nobits
	.sectionflags	@""
	.align	16
